	.headerflags	@"EF_CUDA_TEXMODE_UNIFIED EF_CUDA_64BIT_ADDRESS EF_CUDA_ACCELERATORS EF_CUDA_SM90 EF_CUDA_VIRTUAL_SM(EF_CUDA_SM90)"
	.elftype	@"ET_EXEC"


//--------------------- .nv.info                  --------------------------
	.section	.nv.info,"",@"SHT_CUDA_INFO"
	.align	4


	//----- nvinfo : EIATTR_REGCOUNT
	.align		4
        /*0000*/ 	.byte	0x04, 0x2f
        /*0002*/ 	.short	(.L_3 - .L_2)
	.align		4
.L_2:
        /*0004*/ 	.word	index@(triton_poi_fused__native_batch_norm_legit_no_training_relu_9)
        /*0008*/ 	.word	0x00000026


	//----- nvinfo : EIATTR_MIN_STACK_SIZE
	.align		4
.L_3:
        /*000c*/ 	.byte	0x04, 0x12
        /*000e*/ 	.short	(.L_5 - .L_4)
	.align		4
.L_4:
        /*0010*/ 	.word	index@(triton_poi_fused__native_batch_norm_legit_no_training_relu_9)
        /*0014*/ 	.word	0x00000000


	//----- nvinfo : EIATTR_FRAME_SIZE
	.align		4
.L_5:
        /*0018*/ 	.byte	0x04, 0x11
        /*001a*/ 	.short	(.L_7 - .L_6)
	.align		4
.L_6:
        /*001c*/ 	.word	index@(triton_poi_fused__native_batch_norm_legit_no_training_relu_9)
        /*0020*/ 	.word	0x00000000


	//----- nvinfo : EIATTR_MIN_STACK_SIZE
	.align		4
.L_7:
        /*0024*/ 	.byte	0x04, 0x12
        /*0026*/ 	.short	(.L_9 - .L_8)
	.align		4
.L_8:
        /*0028*/ 	.word	index@(triton_poi_fused__native_batch_norm_legit_no_training_relu_9)
        /*002c*/ 	.word	0x00000000
.L_9:


//--------------------- .nv.info.triton_poi_fused__native_batch_norm_legit_no_training_relu_9 --------------------------
	.section	.nv.info.triton_poi_fused__native_batch_norm_legit_no_training_relu_9,"",@"SHT_CUDA_INFO"
	.sectionflags	@""
	.align	4


	//----- nvinfo : EIATTR_CUDA_API_VERSION
	.align		4
        /*0000*/ 	.byte	0x04, 0x37
        /*0002*/ 	.short	(.L_11 - .L_10)
.L_10:
        /*0004*/ 	.word	0x0000007c


	//----- nvinfo : EIATTR_KPARAM_INFO
	.align		4
.L_11:
        /*0008*/ 	.byte	0x04, 0x17
        /*000a*/ 	.short	(.L_13 - .L_12)
.L_12:
        /*000c*/ 	.word	0x00000000
        /*0010*/ 	.short	0x0007
        /*0012*/ 	.short	0x0034
        /*0014*/ 	.byte	0x00, 0xf0, 0x11, 0x00


	//----- nvinfo : EIATTR_KPARAM_INFO
	.align		4
.L_13:
        /*0018*/ 	.byte	0x04, 0x17
        /*001a*/ 	.short	(.L_15 - .L_14)
.L_14:
        /*001c*/ 	.word	0x00000000
        /*0020*/ 	.short	0x0006
        /*0022*/ 	.short	0x0030
        /*0024*/ 	.byte	0x00, 0xf0, 0x11, 0x00


	//----- nvinfo : EIATTR_KPARAM_INFO
	.align		4
.L_15:
        /*0028*/ 	.byte	0x04, 0x17
        /*002a*/ 	.short	(.L_17 - .L_16)
.L_16:
        /*002c*/ 	.word	0x00000000
        /*0030*/ 	.short	0x0005
        /*0032*/ 	.short	0x0028
        /*0034*/ 	.byte	0x00, 0xf4, 0x21, 0x00


	//----- nvinfo : EIATTR_KPARAM_INFO
	.align		4
.L_17:
        /*0038*/ 	.byte	0x04, 0x17
        /*003a*/ 	.short	(.L_19 - .L_18)
.L_18:
        /*003c*/ 	.word	0x00000000
        /*0040*/ 	.short	0x0004
        /*0042*/ 	.short	0x0020
        /*0044*/ 	.byte	0x00, 0xf4, 0x21, 0x00


	//----- nvinfo : EIATTR_KPARAM_INFO
	.align		4
.L_19:
        /*0048*/ 	.byte	0x04, 0x17
        /*004a*/ 	.short	(.L_21 - .L_20)
.L_20:
        /*004c*/ 	.word	0x00000000
        /*0050*/ 	.short	0x0003
        /*0052*/ 	.short	0x0018
        /*0054*/ 	.byte	0x00, 0xf4, 0x21, 0x00


	//----- nvinfo : EIATTR_KPARAM_INFO
	.align		4
.L_21:
        /*0058*/ 	.byte	0x04, 0x17
        /*005a*/ 	.short	(.L_23 - .L_22)
.L_22:
        /*005c*/ 	.word	0x00000000
        /*0060*/ 	.short	0x0002
        /*0062*/ 	.short	0x0010
        /*0064*/ 	.byte	0x00, 0xf4, 0x21, 0x00


	//----- nvinfo : EIATTR_KPARAM_INFO
	.align		4
.L_23:
        /*0068*/ 	.byte	0x04, 0x17
        /*006a*/ 	.short	(.L_25 - .L_24)
.L_24:
        /*006c*/ 	.word	0x00000000
        /*0070*/ 	.short	0x0001
        /*0072*/ 	.short	0x0008
        /*0074*/ 	.byte	0x00, 0xf4, 0x21, 0x00


	//----- nvinfo : EIATTR_KPARAM_INFO
	.align		4
.L_25:
        /*0078*/ 	.byte	0x04, 0x17
        /*007a*/ 	.short	(.L_27 - .L_26)
.L_26:
        /*007c*/ 	.word	0x00000000
        /*0080*/ 	.short	0x0000
        /*0082*/ 	.short	0x0000
        /*0084*/ 	.byte	0x00, 0xf4, 0x21, 0x00


	//----- nvinfo : EIATTR_SPARSE_MMA_MASK
	.align		4
.L_27:
        /*0088*/ 	.byte	0x03, 0x50
        /*008a*/ 	.short	0x0000


	//----- nvinfo : EIATTR_MAXREG_COUNT
	.align		4
        /*008c*/ 	.byte	0x03, 0x1b
        /*008e*/ 	.short	0x00ff


	//----- nvinfo : EIATTR_EXIT_INSTR_OFFSETS
	.align		4
        /*0090*/ 	.byte	0x04, 0x1c
        /*0092*/ 	.short	(.L_29 - .L_28)


	//   ....[0]....
.L_28:
        /*0094*/ 	.word	0x000012f0


	//   ....[1]....
        /*0098*/ 	.word	0x00001390


	//----- nvinfo : EIATTR_REQNTID
	.align		4
.L_29:
        /*009c*/ 	.byte	0x04, 0x10
        /*009e*/ 	.short	(.L_31 - .L_30)
.L_30:
        /*00a0*/ 	.word	0x00000080
        /*00a4*/ 	.word	0x00000001
        /*00a8*/ 	.word	0x00000001


	//----- nvinfo : EIATTR_CBANK_PARAM_SIZE
	.align		4
.L_31:
        /*00ac*/ 	.byte	0x03, 0x19
        /*00ae*/ 	.short	0x0038


	//----- nvinfo : EIATTR_PARAM_CBANK
	.align		4
        /*00b0*/ 	.byte	0x04, 0x0a
        /*00b2*/ 	.short	(.L_33 - .L_32)
	.align		4
.L_32:
        /*00b4*/ 	.word	index@(.nv.constant0.triton_poi_fused__native_batch_norm_legit_no_training_relu_9)
        /*00b8*/ 	.short	0x0210
        /*00ba*/ 	.short	0x0038


	//----- nvinfo : EIATTR_SW_WAR
	.align		4
.L_33:
        /*00bc*/ 	.byte	0x04, 0x36
        /*00be*/ 	.short	(.L_35 - .L_34)
.L_34:
        /*00c0*/ 	.word	0x00000008
.L_35:


//--------------------- .nv.callgraph             --------------------------
	.section	.nv.callgraph,"",@"SHT_CUDA_CALLGRAPH"
	.align	4
	.sectionentsize	8
	.align		4
        /*0000*/ 	.word	0x00000000
	.align		4
        /*0004*/ 	.word	0xffffffff
	.align		4
        /*0008*/ 	.word	0x00000000
	.align		4
        /*000c*/ 	.word	0xfffffffe
	.align		4
        /*0010*/ 	.word	0x00000000
	.align		4
        /*0014*/ 	.word	0xfffffffd
	.align		4
        /*0018*/ 	.word	0x00000000
	.align		4
        /*001c*/ 	.word	0xfffffffc


//--------------------- .nv.constant4             --------------------------
	.section	.nv.constant4,"a",@progbits
	.align	8
	.align		8
.nv.constant4:
        /*0000*/ 	.dword	_$_str
	.align		8
        /*0008*/ 	.dword	_$_str_$_2


//--------------------- .text.triton_poi_fused__native_batch_norm_legit_no_training_relu_9 --------------------------
	.section	.text.triton_poi_fused__native_batch_norm_legit_no_training_relu_9,"ax",@progbits
	.sectionflags	@"SHF_BARRIERS=1"
	.align	128
        .global         triton_poi_fused__native_batch_norm_legit_no_training_relu_9
        .type           triton_poi_fused__native_batch_norm_legit_no_training_relu_9,@function
        .size           triton_poi_fused__native_batch_norm_legit_no_training_relu_9,(.L_x_1 - triton_poi_fused__native_batch_norm_legit_no_training_relu_9)
        .other          triton_poi_fused__native_batch_norm_legit_no_training_relu_9,@"STO_CUDA_ENTRY STV_DEFAULT"
triton_poi_fused__native_batch_norm_legit_no_training_relu_9:
.text.triton_poi_fused__native_batch_norm_legit_no_training_relu_9:
[----:B------:R-:W0:Y:S01]  /*0000*/  LDC R1, c[0x0][0x28] ;  /* 0x00000a00ff017b82 */ /* 0x000e220000000800 */
[----:B------:R-:W1:Y:S07]  /*0010*/  S2R R2, SR_TID.X ;  /* 0x0000000000027919 */ /* 0x000e6e0000002100 */
[----:B------:R-:W2:Y:S01]  /*0020*/  LDC.64 R20, c[0x0][0x218] ;  /* 0x00008600ff147b82 */ /* 0x000ea20000000a00 */
[----:B------:R-:W-:Y:S02]  /*0030*/  CS2R R8, SRZ ;  /* 0x0000000000087805 */ /* 0x000fe4000001ff00 */
[----:B------:R-:W-:Y:S01]  /*0040*/  CS2R R10, SRZ ;  /* 0x00000000000a7805 */ /* 0x000fe2000001ff00 */
[----:B------:R-:W3:Y:S01]  /*0050*/  S2R R3, SR_CTAID.Y ;  /* 0x0000000000037919 */ /* 0x000ee20000002600 */
[----:B------:R-:W-:Y:S01]  /*0060*/  ULDC.64 UR6, c[0x0][0x208] ;  /* 0x0000820000067ab9 */ /* 0x000fe20000000a00 */
[----:B------:R-:W4:Y:S02]  /*0070*/  S2R R0, SR_CTAID.X ;  /* 0x0000000000007919 */ /* 0x000f240000002500 */
[----:B------:R-:W5:Y:S08]  /*0080*/  LDC.64 R32, c[0x0][0x210] ;  /* 0x00008400ff207b82 */ /* 0x000f700000000a00 */
[----:B------:R-:W2:Y:S01]  /*0090*/  LDC.64 R28, c[0x0][0x220] ;  /* 0x00008800ff1c7b82 */ /* 0x000ea20000000a00 */
[----:B-1----:R-:W-:-:S02]  /*00a0*/  SHF.L.U32 R4, R2, 0x2, RZ ;  /* 0x0000000202047819 */ /* 0x002fc400000006ff */
[----:B---3--:R-:W-:Y:S02]  /*00b0*/  SHF.L.U32 R3, R3, 0xa, RZ ;  /* 0x0000000a03037819 */ /* 0x008fe400000006ff */
[----:B------:R-:W-:Y:S02]  /*00c0*/  LOP3.LUT R4, R4, 0x1fc, RZ, 0xc0, !PT ;  /* 0x000001fc04047812 */ /* 0x000fe400078ec0ff */
[----:B----4-:R-:W-:Y:S02]  /*00d0*/  ISETP.GE.AND P2, PT, R0, 0x3c1, PT ;  /* 0x000003c10000780c */ /* 0x010fe40003f46270 */
[----:B------:R-:W-:Y:S02]  /*00e0*/  LOP3.LUT R5, R3, R4, RZ, 0xfc, !PT ;  /* 0x0000000403057212 */ /* 0x000fe400078efcff */
[----:B------:R-:W-:Y:S02]  /*00f0*/  LOP3.LUT R12, R3, 0x200, R4, 0xfe, !PT ;  /* 0x00000200030c7812 */ /* 0x000fe400078efe04 */
[C---:B------:R-:W-:Y:S01]  /*0100*/  ISETP.GE.AND P1, PT, R5.reuse, 0x500, PT ;  /* 0x000005000500780c */ /* 0x040fe20003f26270 */
[C---:B------:R-:W-:Y:S01]  /*0110*/  IMAD.HI R6, R5.reuse, 0x66666667, RZ ;  /* 0x6666666705067827 */ /* 0x040fe200078e02ff */
[----:B------:R-:W-:-:S03]  /*0120*/  ISETP.LT.AND P0, PT, R5, 0x500, !P2 ;  /* 0x000005000500780c */ /* 0x000fc60005701270 */
[----:B------:R-:W-:Y:S01]  /*0130*/  IMAD.HI R13, R12, 0x66666667, RZ ;  /* 0x666666670c0d7827 */ /* 0x000fe200078e02ff */
[----:B------:R-:W-:-:S04]  /*0140*/  SHF.R.U32.HI R7, RZ, 0x1f, R6 ;  /* 0x0000001fff077819 */ /* 0x000fc80000011606 */
[----:B------:R-:W-:Y:S02]  /*0150*/  LEA.HI.SX32 R6, R6, R7, 0x19 ;  /* 0x0000000706067211 */ /* 0x000fe400078fcaff */
[----:B------:R-:W-:-:S03]  /*0160*/  SHF.R.U32.HI R14, RZ, 0x1f, R13 ;  /* 0x0000001fff0e7819 */ /* 0x000fc6000001160d */
[----:B------:R-:W-:Y:S01]  /*0170*/  IMAD R27, R6, -0x140, R5 ;  /* 0xfffffec0061b7824 */ /* 0x000fe200078e0205 */
[----:B------:R-:W-:Y:S02]  /*0180*/  CS2R R4, SRZ ;  /* 0x0000000000047805 */ /* 0x000fe4000001ff00 */
[----:B------:R-:W-:Y:S01]  /*0190*/  LEA.HI.SX32 R14, R13, R14, 0x19 ;  /* 0x0000000e0d0e7211 */ /* 0x000fe200078fcaff */
[----:B------:R-:W-:Y:S02]  /*01a0*/  IMAD R7, R0, 0x140, R27 ;  /* 0x0000014000077824 */ /* 0x000fe400078e021b */
[----:B--2---:R-:W-:-:S04]  /*01b0*/  IMAD.WIDE R16, R27, 0x4, R20 ;  /* 0x000000041b107825 */ /* 0x004fc800078e0214 */
[----:B------:R-:W-:Y:S01]  /*01c0*/  IMAD R19, R6, 0x4b140, R7 ;  /* 0x0004b14006137824 */ /* 0x000fe200078e0207 */
[----:B------:R-:W-:Y:S01]  /*01d0*/  CS2R R6, SRZ ;  /* 0x0000000000067805 */ /* 0x000fe2000001ff00 */
[----:B------:R1:W2:Y:S02]  /*01e0*/  @!P1 LDG.E.EL.128 R8, desc[UR6][R16.64] ;  /* 0x0000000610089981 */ /* 0x0002a4000c2e1d00 */
[----:B-----5:R-:W-:-:S05]  /*01f0*/  IMAD.WIDE R18, R19, 0x4, R32 ;  /* 0x0000000413127825 */ /* 0x020fca00078e0220 */
[----:B------:R3:W2:Y:S01]  /*0200*/  @P0 LDG.E.EL.128 R4, desc[UR6][R18.64] ;  /* 0x0000000612040981 */ /* 0x0006a2000c2e1d00 */
[----:B------:R-:W-:Y:S01]  /*0210*/  IMAD R25, R14, -0x140, R12 ;  /* 0xfffffec00e197824 */ /* 0x000fe200078e020c */
[----:B------:R-:W-:-:S03]  /*0220*/  ISETP.GE.AND P0, PT, R12, 0x500, PT ;  /* 0x000005000c00780c */ /* 0x000fc60003f06270 */
[----:B------:R-:W-:Y:S01]  /*0230*/  IMAD R13, R14, 0x4b140, R25 ;  /* 0x0004b1400e0d7824 */ /* 0x000fe200078e0219 */
[----:B------:R-:W-:-:S03]  /*0240*/  ISETP.LT.AND P2, PT, R12, 0x500, !P2 ;  /* 0x000005000c00780c */ /* 0x000fc60005741270 */
[----:B------:R-:W-:Y:S01]  /*0250*/  IMAD R13, R0, 0x140, R13 ;  /* 0x00000140000d7824 */ /* 0x000fe200078e020d */
[----:B------:R-:W-:Y:S02]  /*0260*/  CS2R R14, SRZ ;  /* 0x00000000000e7805 */ /* 0x000fe4000001ff00 */
[----:B-1----:R-:W-:Y:S02]  /*0270*/  CS2R R16, SRZ ;  /* 0x0000000000107805 */ /* 0x002fe4000001ff00 */
[----:B---3--:R-:W-:Y:S01]  /*0280*/  CS2R R18, SRZ ;  /* 0x0000000000127805 */ /* 0x008fe2000001ff00 */
[----:B------:R-:W-:Y:S01]  /*0290*/  IMAD.WIDE R32, R13, 0x4, R32 ;  /* 0x000000040d207825 */ /* 0x000fe200078e0220 */
[----:B------:R-:W-:Y:S02]  /*02a0*/  CS2R R12, SRZ ;  /* 0x00000000000c7805 */ /* 0x000fe4000001ff00 */
[----:B------:R-:W-:Y:S01]  /*02b0*/  CS2R R22, SRZ ;  /* 0x0000000000167805 */ /* 0x000fe2000001ff00 */
[----:B------:R-:W-:Y:S01]  /*02c0*/  IMAD.WIDE R34, R25, 0x4, R20 ;  /* 0x0000000419227825 */ /* 0x000fe200078e0214 */
[----:B------:R-:W-:-:S02]  /*02d0*/  CS2R R20, SRZ ;  /* 0x0000000000147805 */ /* 0x000fc4000001ff00 */
[----:B------:R-:W3:Y:S01]  /*02e0*/  @P2 LDG.E.EL.128 R12, desc[UR6][R32.64] ;  /* 0x00000006200c2981 */ /* 0x000ee2000c2e1d00 */
[----:B0-----:R-:W-:-:S03]  /*02f0*/  IMAD.WIDE R30, R27, 0x4, R28 ;  /* 0x000000041b1e7825 */ /* 0x001fc600078e021c */
[----:B------:R-:W3:Y:S04]  /*0300*/  @!P0 LDG.E.EL.128 R16, desc[UR6][R34.64] ;  /* 0x0000000622108981 */ /* 0x000ee8000c2e1d00 */
[----:B------:R-:W4:Y:S01]  /*0310*/  @!P1 LDG.E.EL.128 R20, desc[UR6][R30.64] ;  /* 0x000000061e149981 */ /* 0x000f22000c2e1d00 */
[----:B------:R-:W-:-:S04]  /*0320*/  IMAD.WIDE R28, R25, 0x4, R28 ;  /* 0x00000004191c7825 */ /* 0x000fc800078e021c */
[----:B--2---:R-:W-:Y:S01]  /*0330*/  FADD R8, -R8, R4 ;  /* 0x0000000408087221 */ /* 0x004fe20000000100 */
[----:B------:R-:W-:Y:S01]  /*0340*/  FADD R9, -R9, R5 ;  /* 0x0000000509097221 */ /* 0x000fe20000000100 */
[----:B------:R-:W-:Y:S01]  /*0350*/  FADD R10, -R10, R6 ;  /* 0x000000060a0a7221 */ /* 0x000fe20000000100 */
[----:B------:R-:W-:Y:S01]  /*0360*/  FADD R11, -R11, R7 ;  /* 0x000000070b0b7221 */ /* 0x000fe20000000100 */
[----:B------:R-:W-:Y:S02]  /*0370*/  CS2R R4, SRZ ;  /* 0x0000000000047805 */ /* 0x000fe4000001ff00 */
[----:B------:R-:W-:-:S06]  /*0380*/  CS2R R6, SRZ ;  /* 0x0000000000067805 */ /* 0x000fcc000001ff00 */
[----:B------:R0:W2:Y:S01]  /*0390*/  @!P0 LDG.E.EL.128 R4, desc[UR6][R28.64] ;  /* 0x000000061c048981 */ /* 0x0000a2000c2e1d00 */
[----:B---3--:R-:W-:Y:S01]  /*03a0*/  FADD R24, -R16, R12 ;  /* 0x0000000c10187221 */ /* 0x008fe20000000100 */
[----:B----4-:R-:W-:Y:S01]  /*03b0*/  FADD R16, R20, 0.0010000000474974513054 ;  /* 0x3a83126f14107421 */ /* 0x010fe20000000000 */
[----:B------:R-:W-:-:S05]  /*03c0*/  FADD R21, R21, 0.0010000000474974513054 ;  /* 0x3a83126f15157421 */ /* 0x000fca0000000000 */
[----:B------:R-:W1:Y:S08]  /*03d0*/  MUFU.SQRT R16, R16 ;  /* 0x0000001000107308 */ /* 0x000e700000002000 */
[----:B------:R-:W3:Y:S01]  /*03e0*/  MUFU.SQRT R21, R21 ;  /* 0x0000001500157308 */ /* 0x000ee20000002000 */
[----:B------:R-:W-:Y:S01]  /*03f0*/  FADD R23, R23, 0.0010000000474974513054 ;  /* 0x3a83126f17177421 */ /* 0x000fe20000000000 */
[----:B------:R-:W-:Y:S01]  /*0400*/  FADD R17, -R17, R13 ;  /* 0x0000000d11117221 */ /* 0x000fe20000000100 */
[----:B------:R-:W-:Y:S01]  /*0410*/  HFMA2.MMA R13, -RZ, RZ, 1.625, 0 ;  /* 0x3e800000ff0d7435 */ /* 0x000fe200000001ff */
[----:B-1----:R-:W-:-:S04]  /*0420*/  FSETP.GT.AND P3, PT, R16, 8.50705917302346158658e+37, PT ;  /* 0x7e8000001000780b */ /* 0x002fc80003f64000 */
[----:B------:R-:W1:Y:S01]  /*0430*/  MUFU.SQRT R20, R23 ;  /* 0x0000001700147308 */ /* 0x000e620000002000 */
[C---:B------:R-:W-:Y:S02]  /*0440*/  FSETP.GEU.AND P4, PT, R16.reuse, 1.175494350822287508e-38, PT ;  /* 0x008000001000780b */ /* 0x040fe40003f8e000 */
[C---:B---3--:R-:W-:Y:S02]  /*0450*/  FSETP.GT.AND P5, PT, R21.reuse, 8.50705917302346158658e+37, PT ;  /* 0x7e8000001500780b */ /* 0x048fe40003fa4000 */
[----:B------:R-:W-:Y:S01]  /*0460*/  FSETP.GEU.AND P2, PT, R21, 1.175494350822287508e-38, PT ;  /* 0x008000001500780b */ /* 0x000fe20003f4e000 */
[----:B------:R-:W-:Y:S01]  /*0470*/  FADD R19, -R19, R15 ;  /* 0x0000000f13137221 */ /* 0x000fe20000000100 */
[C---:B------:R-:W-:Y:S02]  /*0480*/  FSEL R15, R13.reuse, 1, P3 ;  /* 0x3f8000000d0f7808 */ /* 0x040fe40001800000 */
[----:B------:R-:W-:Y:S01]  /*0490*/  @P3 FMUL R16, R16, 0.25 ;  /* 0x3e80000010103820 */ /* 0x000fe20000400000 */
[----:B------:R-:W-:Y:S01]  /*04a0*/  FADD R14, -R18, R14 ;  /* 0x0000000e120e7221 */ /* 0x000fe20000000100 */
[----:B------:R-:W-:-:S03]  /*04b0*/  FSEL R18, R13, 1, P5 ;  /* 0x3f8000000d127808 */ /* 0x000fc60002800000 */
[----:B------:R-:W-:Y:S01]  /*04c0*/  @!P4 FMUL R16, R16, 16777216 ;  /* 0x4b8000001010c820 */ /* 0x000fe20000400000 */
[----:B------:R-:W-:Y:S01]  /*04d0*/  @!P4 FMUL R15, R15, 16777216 ;  /* 0x4b8000000f0fc820 */ /* 0x000fe20000400000 */
[----:B-1----:R-:W-:Y:S01]  /*04e0*/  FSETP.GT.AND P4, PT, R20, 8.50705917302346158658e+37, PT ;  /* 0x7e8000001400780b */ /* 0x002fe20003f84000 */
[----:B------:R-:W-:Y:S01]  /*04f0*/  @P5 FMUL R21, R21, 0.25 ;  /* 0x3e80000015155820 */ /* 0x000fe20000400000 */
[----:B------:R-:W-:-:S03]  /*0500*/  @!P2 FMUL R18, R18, 16777216 ;  /* 0x4b8000001212a820 */ /* 0x000fc60000400000 */
[----:B------:R-:W-:Y:S01]  /*0510*/  @!P2 FMUL R21, R21, 16777216 ;  /* 0x4b8000001515a820 */ /* 0x000fe20000400000 */
[----:B------:R-:W-:Y:S01]  /*0520*/  FSETP.GEU.AND P2, PT, R20, 1.175494350822287508e-38, PT ;  /* 0x008000001400780b */ /* 0x000fe20003f4e000 */
[----:B------:R-:W1:Y:S01]  /*0530*/  MUFU.RCP R16, R16 ;  /* 0x0000001000107308 */ /* 0x000e620000001000 */
[----:B------:R-:W-:-:S05]  /*0540*/  FADD R22, R22, 0.0010000000474974513054 ;  /* 0x3a83126f16167421 */ /* 0x000fca0000000000 */
[----:B------:R-:W-:Y:S02]  /*0550*/  @P4 FMUL R20, R20, 0.25 ;  /* 0x3e80000014144820 */ /* 0x000fe40000400000 */
[----:B------:R-:W3:Y:S04]  /*0560*/  MUFU.RCP R21, R21 ;  /* 0x0000001500157308 */ /* 0x000ee80000001000 */
[----:B------:R-:W-:-:S04]  /*0570*/  @!P2 FMUL R20, R20, 16777216 ;  /* 0x4b8000001414a820 */ /* 0x000fc80000400000 */
[----:B------:R-:W4:Y:S01]  /*0580*/  MUFU.SQRT R12, R22 ;  /* 0x00000016000c7308 */ /* 0x000f220000002000 */
[----:B-1----:R-:W-:-:S07]  /*0590*/  FMUL R15, R16, R15 ;  /* 0x0000000f100f7220 */ /* 0x002fce0000400000 */
[----:B0-----:R-:W0:Y:S01]  /*05a0*/  MUFU.RCP R28, R20 ;  /* 0x00000014001c7308 */ /* 0x001e220000001000 */
[----:B---3--:R-:W-:Y:S01]  /*05b0*/  FMUL R16, R21, R18 ;  /* 0x0000001215107220 */ /* 0x008fe20000400000 */
[----:B------:R-:W-:Y:S02]  /*05c0*/  FSEL R21, R13, 1, P4 ;  /* 0x3f8000000d157808 */ /* 0x000fe40002000000 */
[----:B----4-:R-:W-:-:S03]  /*05d0*/  FSETP.GT.AND P3, PT, R12, 8.50705917302346158658e+37, PT ;  /* 0x7e8000000c00780b */ /* 0x010fc60003f64000 */
[----:B------:R-:W-:Y:S01]  /*05e0*/  @!P2 FMUL R21, R21, 16777216 ;  /* 0x4b8000001515a820 */ /* 0x000fe20000400000 */
[----:B------:R-:W-:-:S03]  /*05f0*/  FSETP.GEU.AND P5, PT, R12, 1.175494350822287508e-38, PT ;  /* 0x008000000c00780b */ /* 0x000fc60003fae000 */
[----:B0-----:R-:W-:Y:S01]  /*0600*/  FMUL R28, R28, R21 ;  /* 0x000000151c1c7220 */ /* 0x001fe20000400000 */
[----:B------:R-:W-:-:S05]  /*0610*/  FSEL R18, R13, 1, P3 ;  /* 0x3f8000000d127808 */ /* 0x000fca0001800000 */
[----:B------:R-:W-:Y:S01]  /*0620*/  @P3 FMUL R12, R12, 0.25 ;  /* 0x3e8000000c0c3820 */ /* 0x000fe20000400000 */
[----:B------:R-:W-:-:S03]  /*0630*/  P2R R26, PR, RZ, 0x2 ;  /* 0x00000002ff1a7803 */ /* 0x000fc60000000000 */
[----:B------:R-:W-:Y:S01]  /*0640*/  @!P5 FMUL R12, R12, 16777216 ;  /* 0x4b8000000c0cd820 */ /* 0x000fe20000400000 */
[----:B------:R-:W-:Y:S01]  /*0650*/  @!P5 FMUL R18, R18, 16777216 ;  /* 0x4b8000001212d820 */ /* 0x000fe20000400000 */
[----:B------:R-:W-:Y:S01]  /*0660*/  FMUL R16, R16, R9 ;  /* 0x0000000910107220 */ /* 0x000fe20000400000 */
[----:B------:R-:W-:Y:S01]  /*0670*/  FMUL R15, R15, R8 ;  /* 0x000000080f0f7220 */ /* 0x000fe20000400000 */
[----:B------:R-:W-:Y:S01]  /*0680*/  CS2R R8, SRZ ;  /* 0x0000000000087805 */ /* 0x000fe2000001ff00 */
[----:B--2---:R-:W-:Y:S01]  /*0690*/  FADD R4, R4, 0.0010000000474974513054 ;  /* 0x3a83126f04047421 */ /* 0x004fe20000000000 */
[----:B------:R-:W-:Y:S01]  /*06a0*/  FADD R5, R5, 0.0010000000474974513054 ;  /* 0x3a83126f05057421 */ /* 0x000fe20000000000 */
[----:B------:R-:W-:-:S04]  /*06b0*/  FADD R6, R6, 0.0010000000474974513054 ;  /* 0x3a83126f06067421 */ /* 0x000fc80000000000 */
[----:B------:R-:W0:Y:S01]  /*06c0*/  MUFU.SQRT R4, R4 ;  /* 0x0000000400047308 */ /* 0x000e220000002000 */
[----:B------:R-:W-:-:S07]  /*06d0*/  FADD R21, R7, 0.0010000000474974513054 ;  /* 0x3a83126f07157421 */ /* 0x000fce0000000000 */
[----:B------:R-:W1:Y:S08]  /*06e0*/  MUFU.SQRT R22, R5 ;  /* 0x0000000500167308 */ /* 0x000e700000002000 */
[----:B------:R-:W2:Y:S01]  /*06f0*/  MUFU.SQRT R29, R6 ;  /* 0x00000006001d7308 */ /* 0x000ea20000002000 */
[----:B0-----:R-:W-:-:S07]  /*0700*/  FSETP.GT.AND P3, PT, R4, 8.50705917302346158658e+37, PT ;  /* 0x7e8000000400780b */ /* 0x001fce0003f64000 */
[----:B------:R-:W0:Y:S01]  /*0710*/  MUFU.SQRT R20, R21 ;  /* 0x0000001500147308 */ /* 0x000e220000002000 */
[----:B-1----:R-:W-:Y:S02]  /*0720*/  FSETP.GT.AND P4, PT, R22, 8.50705917302346158658e+37, PT ;  /* 0x7e8000001600780b */ /* 0x002fe40003f84000 */
[----:B--2---:R-:W-:Y:S02]  /*0730*/  FSETP.GT.AND P6, PT, R29, 8.50705917302346158658e+37, PT ;  /* 0x7e8000001d00780b */ /* 0x004fe40003fc4000 */
[C---:B------:R-:W-:Y:S01]  /*0740*/  FSETP.GEU.AND P2, PT, R4.reuse, 1.175494350822287508e-38, PT ;  /* 0x008000000400780b */ /* 0x040fe20003f4e000 */
[----:B------:R-:W-:Y:S01]  /*0750*/  @P3 FMUL R4, R4, 0.25 ;  /* 0x3e80000004043820 */ /* 0x000fe20000400000 */
[----:B------:R-:W-:Y:S02]  /*0760*/  FSEL R23, R13, 1, P3 ;  /* 0x3f8000000d177808 */ /* 0x000fe40001800000 */
[----:B------:R-:W-:Y:S02]  /*0770*/  FSETP.GEU.AND P3, PT, R22, 1.175494350822287508e-38, PT ;  /* 0x008000001600780b */ /* 0x000fe40003f6e000 */
[----:B0-----:R-:W-:-:S03]  /*0780*/  FSETP.GT.AND P1, PT, R20, 8.50705917302346158658e+37, PT ;  /* 0x7e8000001400780b */ /* 0x001fc60003f24000 */
[----:B------:R-:W-:Y:S01]  /*0790*/  @P4 FMUL R22, R22, 0.25 ;  /* 0x3e80000016164820 */ /* 0x000fe20000400000 */
[----:B------:R-:W-:Y:S02]  /*07a0*/  FSEL R5, R13, 1, P4 ;  /* 0x3f8000000d057808 */ /* 0x000fe40002000000 */
[C---:B------:R-:W-:Y:S01]  /*07b0*/  FSETP.GEU.AND P4, PT, R29.reuse, 1.175494350822287508e-38, PT ;  /* 0x008000001d00780b */ /* 0x040fe20003f8e000 */
[----:B------:R-:W-:Y:S01]  /*07c0*/  @P6 FMUL R29, R29, 0.25 ;  /* 0x3e8000001d1d6820 */ /* 0x000fe20000400000 */
[C---:B------:R-:W-:Y:S02]  /*07d0*/  FSEL R6, R13.reuse, 1, P6 ;  /* 0x3f8000000d067808 */ /* 0x040fe40003000000 */
[----:B------:R-:W-:Y:S02]  /*07e0*/  FSEL R7, R13, 1, P1 ;  /* 0x3f8000000d077808 */ /* 0x000fe40000800000 */
[----:B------:R-:W0:Y:S01]  /*07f0*/  MUFU.RCP R13, R12 ;  /* 0x0000000c000d7308 */ /* 0x000e220000001000 */
[C---:B------:R-:W-:Y:S01]  /*0800*/  FSETP.GEU.AND P6, PT, R20.reuse, 1.175494350822287508e-38, PT ;  /* 0x008000001400780b */ /* 0x040fe20003fce000 */
[----:B------:R-:W-:Y:S01]  /*0810*/  @P1 FMUL R20, R20, 0.25 ;  /* 0x3e80000014141820 */ /* 0x000fe20000400000 */
[----:B------:R-:W-:Y:S01]  /*0820*/  @!P3 FMUL R22, R22, 16777216 ;  /* 0x4b8000001616b820 */ /* 0x000fe20000400000 */
[----:B------:R-:W-:-:S10]  /*0830*/  @!P2 FMUL R4, R4, 16777216 ;  /* 0x4b8000000404a820 */ /* 0x000fd40000400000 */
[----:B------:R-:W-:Y:S01]  /*0840*/  @!P6 FMUL R20, R20, 16777216 ;  /* 0x4b8000001414e820 */ /* 0x000fe20000400000 */
[----:B0-----:R-:W-:-:S03]  /*0850*/  FMUL R13, R13, R18 ;  /* 0x000000120d0d7220 */ /* 0x001fc60000400000 */
[----:B------:R0:W1:Y:S01]  /*0860*/  MUFU.RCP R18, R20 ;  /* 0x0000001400127308 */ /* 0x0000620000001000 */
[----:B------:R-:W-:Y:S01]  /*0870*/  FMUL R21, R13, R10 ;  /* 0x0000000a0d157220 */ /* 0x000fe20000400000 */
[----:B------:R-:W-:Y:S01]  /*0880*/  @!P4 FMUL R29, R29, 16777216 ;  /* 0x4b8000001d1dc820 */ /* 0x000fe20000400000 */
[----:B------:R-:W2:Y:S01]  /*0890*/  LDC.64 R12, c[0x0][0x228] ;  /* 0x00008a00ff0c7b82 */ /* 0x000ea20000000a00 */
[----:B0-----:R-:W-:-:S07]  /*08a0*/  FMUL R20, R28, R11 ;  /* 0x0000000b1c147220 */ /* 0x001fce0000400000 */
[----:B------:R-:W0:Y:S01]  /*08b0*/  LDC.64 R10, c[0x0][0x230] ;  /* 0x00008c00ff0a7b82 */ /* 0x000e220000000a00 */
[----:B------:R-:W-:Y:S08]  /*08c0*/  MUFU.RCP R22, R22 ;  /* 0x0000001600167308 */ /* 0x000ff00000001000 */
[----:B------:R-:W3:Y:S08]  /*08d0*/  MUFU.RCP R29, R29 ;  /* 0x0000001d001d7308 */ /* 0x000ef00000001000 */
[----:B------:R-:W4:Y:S01]  /*08e0*/  MUFU.RCP R4, R4 ;  /* 0x0000000400047308 */ /* 0x000f220000001000 */
[----:B------:R-:W-:Y:S01]  /*08f0*/  ISETP.NE.AND P1, PT, R26, RZ, PT ;  /* 0x000000ff1a00720c */ /* 0x000fe20003f25270 */
[----:B------:R-:W-:Y:S01]  /*0900*/  @!P6 FMUL R7, R7, 16777216 ;  /* 0x4b8000000707e820 */ /* 0x000fe20000400000 */
[----:B------:R-:W-:Y:S01]  /*0910*/  @!P4 FMUL R6, R6, 16777216 ;  /* 0x4b8000000606c820 */ /* 0x000fe20000400000 */
[----:B------:R-:W-:Y:S01]  /*0920*/  @!P3 FMUL R5, R5, 16777216 ;  /* 0x4b8000000505b820 */ /* 0x000fe20000400000 */
[----:B------:R-:W-:Y:S01]  /*0930*/  @!P2 FMUL R23, R23, 16777216 ;  /* 0x4b8000001717a820 */ /* 0x000fe20000400000 */
[----:B-1----:R-:W-:Y:S01]  /*0940*/  FMUL R18, R18, R7 ;  /* 0x0000000712127220 */ /* 0x002fe20000400000 */
[----:B---3--:R-:W-:Y:S01]  /*0950*/  FMUL R29, R29, R6 ;  /* 0x000000061d1d7220 */ /* 0x008fe20000400000 */
[----:B------:R-:W-:Y:S01]  /*0960*/  FMUL R26, R22, R5 ;  /* 0x00000005161a7220 */ /* 0x000fe20000400000 */
[----:B0-----:R-:W-:Y:S01]  /*0970*/  IMAD.WIDE R32, R27, 0x4, R10 ;  /* 0x000000041b207825 */ /* 0x001fe200078e020a */
[----:B------:R-:W-:-:S03]  /*0980*/  CS2R R6, SRZ ;  /* 0x0000000000067805 */ /* 0x000fc6000001ff00 */
[----:B------:R-:W-:Y:S01]  /*0990*/  IMAD.WIDE R30, R25, 0x4, R10 ;  /* 0x00000004191e7825 */ /* 0x000fe200078e020a */
[----:B------:R-:W-:-:S03]  /*09a0*/  CS2R R10, SRZ ;  /* 0x00000000000a7805 */ /* 0x000fc6000001ff00 */
[----:B----4-:R-:W-:Y:S01]  /*09b0*/  FMUL R23, R4, R23 ;  /* 0x0000001704177220 */ /* 0x010fe20000400000 */
[----:B------:R-:W-:Y:S01]  /*09c0*/  CS2R R4, SRZ ;  /* 0x0000000000047805 */ /* 0x000fe2000001ff00 */
[--C-:B--2---:R-:W-:Y:S01]  /*09d0*/  IMAD.WIDE R34, R27, 0x4, R12.reuse ;  /* 0x000000041b227825 */ /* 0x104fe200078e020c */
[----:B------:R-:W2:Y:S04]  /*09e0*/  @!P1 LDG.E.EL.128 R8, desc[UR6][R32.64] ;  /* 0x0000000620089981 */ /* 0x000ea8000c2e1d00 */
[----:B------:R-:W2:Y:S01]  /*09f0*/  @!P1 LDG.E.EL.128 R4, desc[UR6][R34.64] ;  /* 0x0000000622049981 */ /* 0x000ea2000c2e1d00 */
[----:B------:R-:W-:Y:S01]  /*0a00*/  FMUL R22, R18, R19 ;  /* 0x0000001312167220 */ /* 0x000fe20000400000 */
[----:B------:R-:W-:Y:S01]  /*0a10*/  FMUL R29, R29, R14 ;  /* 0x0000000e1d1d7220 */ /* 0x000fe20000400000 */
[----:B------:R-:W-:Y:S01]  /*0a20*/  IMAD.WIDE R18, R25, 0x4, R12 ;  /* 0x0000000419127825 */ /* 0x000fe200078e020c */
[----:B------:R-:W-:-:S03]  /*0a30*/  CS2R R12, SRZ ;  /* 0x00000000000c7805 */ /* 0x000fc6000001ff00 */
[----:B------:R-:W-:Y:S01]  /*0a40*/  FMUL R26, R26, R17 ;  /* 0x000000111a1a7220 */ /* 0x000fe20000400000 */
[----:B------:R-:W0:Y:S01]  /*0a50*/  S2UR UR5, SR_CgaCtaId ;  /* 0x00000000000579c3 */ /* 0x000e220000008800 */
[----:B------:R-:W-:Y:S01]  /*0a60*/  FMUL R23, R23, R24 ;  /* 0x0000001817177220 */ /* 0x000fe20000400000 */
[----:B------:R-:W-:Y:S01]  /*0a70*/  UMOV UR4, 0x400 ;  /* 0x0000040000047882 */ /* 0x000fe20000000000 */
[----:B------:R-:W-:Y:S01]  /*0a80*/  ISETP.GE.AND P6, PT, R0, 0x3c1, PT ;  /* 0x000003c10000780c */ /* 0x000fe20003fc6270 */
[----:B--2---:R-:W-:Y:S01]  /*0a90*/  FFMA R4, R15, R4, R8 ;  /* 0x000000040f047223 */ /* 0x004fe20000000008 */
[----:B------:R-:W-:Y:S01]  /*0aa0*/  CS2R R14, SRZ ;  /* 0x00000000000e7805 */ /* 0x000fe2000001ff00 */
[----:B------:R-:W-:Y:S01]  /*0ab0*/  FFMA R5, R16, R5, R9 ;  /* 0x0000000510057223 */ /* 0x000fe20000000009 */
[----:B------:R-:W-:-:S04]  /*0ac0*/  CS2R R16, SRZ ;  /* 0x0000000000107805 */ /* 0x000fc8000001ff00 */
[----:B------:R1:W2:Y:S02]  /*0ad0*/  @!P0 LDG.E.EL.128 R12, desc[UR6][R18.64] ;  /* 0x00000006120c8981 */ /* 0x0002a4000c2e1d00 */
[----:B-1----:R-:W-:-:S06]  /*0ae0*/  CS2R R18, SRZ ;  /* 0x0000000000127805 */ /* 0x002fcc000001ff00 */
[----:B------:R1:W2:Y:S01]  /*0af0*/  @!P0 LDG.E.EL.128 R16, desc[UR6][R30.64] ;  /* 0x000000061e108981 */ /* 0x0002a2000c2e1d00 */
[----:B------:R-:W-:Y:S01]  /*0b00*/  LOP3.LUT R8, R3, 0x7f, R2, 0xf8, !PT ;  /* 0x0000007f03087812 */ /* 0x000fe200078ef802 */
[----:B------:R-:W-:Y:S02]  /*0b10*/  FFMA R10, R21, R6, R10 ;  /* 0x00000006150a7223 */ /* 0x000fe4000000000a */
[----:B------:R-:W3:Y:S02]  /*0b20*/  S2R R6, SR_TID.X ;  /* 0x0000000000067919 */ /* 0x000ee40000002100 */
[----:B------:R-:W-:-:S05]  /*0b30*/  IMAD.HI R9, R8, 0x66666667, RZ ;  /* 0x6666666708097827 */ /* 0x000fca00078e02ff */
[----:B------:R-:W-:-:S04]  /*0b40*/  SHF.R.U32.HI R28, RZ, 0x1f, R9 ;  /* 0x0000001fff1c7819 */ /* 0x000fc80000011609 */
[----:B------:R-:W-:Y:S01]  /*0b50*/  LEA.HI.SX32 R9, R9, R28, 0x19 ;  /* 0x0000001c09097211 */ /* 0x000fe200078fcaff */
[----:B------:R-:W-:Y:S01]  /*0b60*/  FFMA R11, R20, R7, R11 ;  /* 0x00000007140b7223 */ /* 0x000fe2000000000b */
[----:B------:R-:W-:-:S03]  /*0b70*/  LOP3.LUT R20, R2, 0x7f, RZ, 0xc0, !PT ;  /* 0x0000007f02147812 */ /* 0x000fc600078ec0ff */
[----:B------:R-:W-:-:S04]  /*0b80*/  IMAD R7, R9, -0x140, R8 ;  /* 0xfffffec009077824 */ /* 0x000fc800078e0208 */
[----:B------:R-:W-:Y:S01]  /*0b90*/  IMAD R2, R7, 0x3c1, R0 ;  /* 0x000003c107027824 */ /* 0x000fe200078e0200 */
[----:B------:R-:W-:-:S03]  /*0ba0*/  LOP3.LUT R7, R3, 0x80, R20, 0xfe, !PT ;  /* 0x0000008003077812 */ /* 0x000fc600078efe14 */
[----:B------:R-:W-:Y:S02]  /*0bb0*/  IMAD R2, R9, 0x1e8020, R2 ;  /* 0x001e802009027824 */ /* 0x000fe400078e0202 */
[----:B------:R-:W-:Y:S01]  /*0bc0*/  IMAD.HI R9, R7, 0x66666667, RZ ;  /* 0x6666666707097827 */ /* 0x000fe200078e02ff */
[----:B------:R-:W-:-:S04]  /*0bd0*/  FSETP.GEU.AND P1, PT, R4, RZ, PT ;  /* 0x000000ff0400720b */ /* 0x000fc80003f2e000 */
[----:B------:R-:W-:Y:S02]  /*0be0*/  SHF.R.U32.HI R24, RZ, 0x1f, R9 ;  /* 0x0000001fff187819 */ /* 0x000fe40000011609 */
[----:B-1----:R-:W-:Y:S02]  /*0bf0*/  FSEL R30, R4, RZ, P1 ;  /* 0x000000ff041e7208 */ /* 0x002fe40000800000 */
[----:B------:R-:W-:Y:S02]  /*0c00*/  LEA.HI.SX32 R24, R9, R24, 0x19 ;  /* 0x0000001809187211 */ /* 0x000fe400078fcaff */
[----:B---3--:R-:W-:Y:S02]  /*0c10*/  SHF.L.U32 R9, R6, 0x2, RZ ;  /* 0x0000000206097819 */ /* 0x008fe400000006ff */
[----:B------:R-:W-:Y:S01]  /*0c20*/  FSETP.GEU.AND P1, PT, R5, RZ, PT ;  /* 0x000000ff0500720b */ /* 0x000fe20003f2e000 */
[----:B0-----:R-:W-:Y:S01]  /*0c30*/  UPRMT UR4, UR5, 0x654, UR4 ;  /* 0x0000065405047896 */ /* 0x001fe20008000004 */
[----:B------:R-:W-:-:S02]  /*0c40*/  LOP3.LUT R21, R9, 0x1fc, RZ, 0xc0, !PT ;  /* 0x000001fc09157812 */ /* 0x000fc400078ec0ff */
[----:B------:R-:W-:Y:S02]  /*0c50*/  FSEL R32, R5, RZ, P1 ;  /* 0x000000ff05207208 */ /* 0x000fe40000800000 */
[----:B------:R-:W-:Y:S01]  /*0c60*/  FSETP.GEU.AND P1, PT, R10, RZ, PT ;  /* 0x000000ff0a00720b */ /* 0x000fe20003f2e000 */
[----:B------:R-:W-:Y:S01]  /*0c70*/  IMAD R9, R24, -0x140, R7 ;  /* 0xfffffec018097824 */ /* 0x000fe200078e0207 */
[----:B------:R-:W-:Y:S02]  /*0c80*/  ISETP.LT.AND P0, PT, R7, 0x500, !P6 ;  /* 0x000005000700780c */ /* 0x000fe40007701270 */
[----:B------:R-:W-:Y:S02]  /*0c90*/  LEA R7, R21, UR4, 0x3 ;  /* 0x0000000415077c11 */ /* 0x000fe4000f8e18ff */
[----:B------:R-:W-:Y:S02]  /*0ca0*/  FSEL R10, R10, RZ, P1 ;  /* 0x000000ff0a0a7208 */ /* 0x000fe40000800000 */
[C---:B------:R-:W-:Y:S01]  /*0cb0*/  FSETP.GEU.AND P1, PT, R11.reuse, RZ, PT ;  /* 0x000000ff0b00720b */ /* 0x040fe20003f2e000 */
[----:B------:R0:W-:Y:S04]  /*0cc0*/  STS [R7], R30 ;  /* 0x0000001e07007388 */ /* 0x0001e80000000800 */
[----:B------:R-:W-:Y:S01]  /*0cd0*/  STS [R7+0x8], R32 ;  /* 0x0000082007007388 */ /* 0x000fe20000000800 */
[----:B0-----:R-:W-:-:S03]  /*0ce0*/  FSEL R30, R11, RZ, P1 ;  /* 0x000000ff0b1e7208 */ /* 0x001fc60000800000 */
[----:B------:R0:W-:Y:S04]  /*0cf0*/  STS [R7+0x10], R10 ;  /* 0x0000100a07007388 */ /* 0x0001e80000000800 */
[----:B------:R1:W-:Y:S01]  /*0d00*/  STS [R7+0x18], R30 ;  /* 0x0000181e07007388 */ /* 0x0003e20000000800 */
[----:B------:R-:W-:Y:S01]  /*0d10*/  LOP3.LUT R5, R3, 0x100, R20, 0xfe, !PT ;  /* 0x0000010003057812 */ /* 0x000fe200078efe14 */
[----:B------:R-:W-:Y:S01]  /*0d20*/  IMAD R9, R9, 0x3c1, R0 ;  /* 0x000003c109097824 */ /* 0x000fe200078e0200 */
[----:B------:R-:W-:-:S03]  /*0d30*/  LOP3.LUT R3, R3, 0x180, R20, 0xfe, !PT ;  /* 0x0000018003037812 */ /* 0x000fc600078efe14 */
[----:B------:R-:W-:Y:S02]  /*0d40*/  IMAD R4, R24, 0x1e8020, R9 ;  /* 0x001e802018047824 */ /* 0x000fe400078e0209 */
[----:B------:R-:W-:Y:S01]  /*0d50*/  IMAD.HI R24, R3, 0x66666667, RZ ;  /* 0x6666666703187827 */ /* 0x000fe200078e02ff */
[----:B------:R-:W-:Y:S02]  /*0d60*/  LOP3.LUT R6, R6, 0x7f, RZ, 0xc0, !PT ;  /* 0x0000007f06067812 */ /* 0x000fe400078ec0ff */
[----:B------:R-:W-:Y:S02]  /*0d70*/  LOP3.LUT R25, R20, 0x100, RZ, 0xfc, !PT ;  /* 0x0000010014197812 */ /* 0x000fe400078efcff */
[----:B------:R-:W-:Y:S02]  /*0d80*/  SHF.R.U32.HI R9, RZ, 0x1f, R24 ;  /* 0x0000001fff097819 */ /* 0x000fe40000011618 */
[----:B------:R-:W-:Y:S02]  /*0d90*/  LOP3.LUT R6, R6, 0x180, RZ, 0xfc, !PT ;  /* 0x0000018006067812 */ /* 0x000fe400078efcff */
[----:B------:R-:W-:-:S02]  /*0da0*/  LEA.HI.SX32 R24, R24, R9, 0x19 ;  /* 0x0000000918187211 */ /* 0x000fc400078fcaff */
[----:B------:R-:W-:Y:S02]  /*0db0*/  LEA R25, R25, UR4, 0x3 ;  /* 0x0000000419197c11 */ /* 0x000fe4000f8e18ff */
[----:B------:R-:W-:Y:S01]  /*0dc0*/  LEA R9, R6, UR4, 0x3 ;  /* 0x0000000406097c11 */ /* 0x000fe2000f8e18ff */
[----:B------:R-:W-:-:S05]  /*0dd0*/  IMAD.HI R28, R5, 0x66666667, RZ ;  /* 0x66666667051c7827 */ /* 0x000fca00078e02ff */
[----:B------:R-:W-:-:S04]  /*0de0*/  SHF.R.U32.HI R11, RZ, 0x1f, R28 ;  /* 0x0000001fff0b7819 */ /* 0x000fc8000001161c */
[----:B------:R-:W-:Y:S02]  /*0df0*/  LEA.HI.SX32 R28, R28, R11, 0x19 ;  /* 0x0000000b1c1c7211 */ /* 0x000fe400078fcaff */
[----:B0-----:R-:W0:Y:S08]  /*0e00*/  LDC.64 R10, c[0x0][0x238] ;  /* 0x00008e00ff0a7b82 */ /* 0x001e300000000a00 */
[----:B------:R-:W-:Y:S01]  /*0e10*/  BAR.SYNC.DEFER_BLOCKING 0x0 ;  /* 0x0000000000007b1d */ /* 0x000fe20000010000 */
[----:B--2---:R-:W-:Y:S01]  /*0e20*/  FFMA R12, R23, R12, R16 ;  /* 0x0000000c170c7223 */ /* 0x004fe20000000010 */
[----:B------:R-:W-:Y:S01]  /*0e30*/  FFMA R13, R26, R13, R17 ;  /* 0x0000000d1a0d7223 */ /* 0x000fe20000000011 */
[----:B------:R-:W-:Y:S01]  /*0e40*/  FFMA R14, R29, R14, R18 ;  /* 0x0000000e1d0e7223 */ /* 0x000fe20000000012 */
[----:B------:R-:W-:Y:S01]  /*0e50*/  FFMA R19, R22, R15, R19 ;  /* 0x0000000f16137223 */ /* 0x000fe20000000013 */
[----:B------:R-:W-:-:S02]  /*0e60*/  LOP3.LUT R15, R20, 0x80, RZ, 0xfc, !PT ;  /* 0x00000080140f7812 */ /* 0x000fc400078efcff */
[----:B------:R-:W-:Y:S02]  /*0e70*/  LEA R16, R20, UR4, 0x3 ;  /* 0x0000000414107c11 */ /* 0x000fe4000f8e18ff */
[----:B------:R-:W-:Y:S02]  /*0e80*/  LEA R15, R15, UR4, 0x3 ;  /* 0x000000040f0f7c11 */ /* 0x000fe4000f8e18ff */
[----:B------:R-:W-:Y:S01]  /*0e90*/  FSETP.GEU.AND P2, PT, R14, RZ, PT ;  /* 0x000000ff0e00720b */ /* 0x000fe20003f4e000 */
[----:B------:R-:W2:Y:S01]  /*0ea0*/  LDS R17, [R16] ;  /* 0x0000000010117984 */ /* 0x000ea20000000800 */
[----:B------:R-:W-:Y:S02]  /*0eb0*/  FSETP.GEU.AND P3, PT, R13, RZ, PT ;  /* 0x000000ff0d00720b */ /* 0x000fe40003f6e000 */
[----:B------:R-:W-:Y:S02]  /*0ec0*/  FSETP.GEU.AND P4, PT, R12, RZ, PT ;  /* 0x000000ff0c00720b */ /* 0x000fe40003f8e000 */
[----:B-1----:R-:W-:-:S02]  /*0ed0*/  FSEL R30, R14, RZ, P2 ;  /* 0x000000ff0e1e7208 */ /* 0x002fc40001000000 */
[----:B------:R-:W-:Y:S01]  /*0ee0*/  FSEL R26, R13, RZ, P3 ;  /* 0x000000ff0d1a7208 */ /* 0x000fe20001800000 */
[----:B------:R-:W1:Y:S01]  /*0ef0*/  LDS R14, [R15] ;  /* 0x000000000f0e7984 */ /* 0x000e620000000800 */
[----:B------:R-:W-:-:S03]  /*0f00*/  FSEL R6, R12, RZ, P4 ;  /* 0x000000ff0c067208 */ /* 0x000fc60002000000 */
[----:B------:R-:W3:Y:S04]  /*0f10*/  LDS R13, [R25] ;  /* 0x00000000190d7984 */ /* 0x000ee80000000800 */
[----:B------:R-:W4:Y:S01]  /*0f20*/  LDS R12, [R9] ;  /* 0x00000000090c7984 */ /* 0x000f220000000800 */
[----:B------:R-:W-:Y:S01]  /*0f30*/  BAR.SYNC.DEFER_BLOCKING 0x0 ;  /* 0x0000000000007b1d */ /* 0x000fe20000010000 */
[----:B------:R-:W-:-:S04]  /*0f40*/  FSETP.GEU.AND P1, PT, R19, RZ, PT ;  /* 0x000000ff1300720b */ /* 0x000fc80003f2e000 */
[----:B------:R-:W-:Y:S02]  /*0f50*/  FSEL R32, R19, RZ, P1 ;  /* 0x000000ff13207208 */ /* 0x000fe40000800000 */
[----:B------:R-:W-:Y:S01]  /*0f60*/  LOP3.LUT R18, R8, 0x300, RZ, 0xfc, !PT ;  /* 0x0000030008127812 */ /* 0x000fe200078efcff */
[----:B------:R5:W-:Y:S04]  /*0f70*/  STS [R7], R6 ;  /* 0x0000000607007388 */ /* 0x000be80000000800 */
[----:B------:R-:W-:Y:S04]  /*0f80*/  STS [R7+0x8], R26 ;  /* 0x0000081a07007388 */ /* 0x000fe80000000800 */
[----:B------:R-:W-:Y:S04]  /*0f90*/  STS [R7+0x10], R30 ;  /* 0x0000101e07007388 */ /* 0x000fe80000000800 */
[----:B------:R0:W-:Y:S01]  /*0fa0*/  STS [R7+0x18], R32 ;  /* 0x0000182007007388 */ /* 0x0001e20000000800 */
[----:B------:R-:W-:Y:S01]  /*0fb0*/  BAR.SYNC.DEFER_BLOCKING 0x0 ;  /* 0x0000000000007b1d */ /* 0x000fe20000010000 */
[----:B------:R-:W-:Y:S01]  /*0fc0*/  ISETP.LT.AND P1, PT, R5, 0x500, !P6 ;  /* 0x000005000500780c */ /* 0x000fe20007721270 */
[----:B------:R-:W-:-:S02]  /*0fd0*/  IMAD R5, R28, -0x140, R5 ;  /* 0xfffffec01c057824 */ /* 0x000fc400078e0205 */
[----:B------:R-:W-:Y:S01]  /*0fe0*/  IMAD.HI R23, R18, 0x66666667, RZ ;  /* 0x6666666712177827 */ /* 0x000fe200078e02ff */
[----:B------:R-:W-:-:S03]  /*0ff0*/  ISETP.LT.AND P2, PT, R8, 0x500, !P6 ;  /* 0x000005000800780c */ /* 0x000fc60007741270 */
[----:B------:R-:W-:Y:S01]  /*1000*/  IMAD R21, R5, 0x3c1, R0 ;  /* 0x000003c105157824 */ /* 0x000fe200078e0200 */
[----:B-----5:R-:W-:Y:S02]  /*1010*/  SHF.R.U32.HI R6, RZ, 0x1f, R23 ;  /* 0x0000001fff067819 */ /* 0x020fe40000011617 */
[C---:B------:R-:W-:Y:S02]  /*1020*/  LOP3.LUT R19, R8.reuse, 0x280, RZ, 0xfc, !PT ;  /* 0x0000028008137812 */ /* 0x040fe400078efcff */
[----:B------:R-:W-:Y:S02]  /*1030*/  LOP3.LUT R20, R8, 0x200, RZ, 0xfc, !PT ;  /* 0x0000020008147812 */ /* 0x000fe400078efcff */
[----:B------:R-:W-:Y:S01]  /*1040*/  LEA.HI.SX32 R23, R23, R6, 0x19 ;  /* 0x0000000617177211 */ /* 0x000fe200078fcaff */
[----:B0-----:R-:W-:Y:S01]  /*1050*/  IMAD.WIDE R6, R2, 0x4, R10 ;  /* 0x0000000402067825 */ /* 0x001fe200078e020a */
[----:B------:R-:W0:Y:S04]  /*1060*/  LDS R16, [R16] ;  /* 0x0000000010107984 */ /* 0x000e280000000800 */
[----:B------:R-:W5:Y:S04]  /*1070*/  LDS R15, [R15] ;  /* 0x000000000f0f7984 */ /* 0x000f680000000800 */
[----:B------:R1:W0:Y:S01]  /*1080*/  LDS R5, [R25] ;  /* 0x0000000019057984 */ /* 0x0002220000000800 */
[----:B------:R-:W-:-:S04]  /*1090*/  IMAD.HI R22, R19, 0x66666667, RZ ;  /* 0x6666666713167827 */ /* 0x000fc800078e02ff */
[----:B------:R-:W-:Y:S01]  /*10a0*/  IMAD.HI R26, R20, 0x66666667, RZ ;  /* 0x66666667141a7827 */ /* 0x000fe200078e02ff */
[----:B--2---:R2:W-:Y:S01]  /*10b0*/  @P2 STG.E desc[UR6][R6.64], R17 ;  /* 0x0000001106002986 */ /* 0x0045e2000c101906 */
[----:B------:R-:W-:Y:S02]  /*10c0*/  SHF.R.U32.HI R27, RZ, 0x1f, R22 ;  /* 0x0000001fff1b7819 */ /* 0x000fe40000011616 */
[----:B------:R-:W-:Y:S01]  /*10d0*/  ISETP.LT.AND P2, PT, R3, 0x500, !P6 ;  /* 0x000005000300780c */ /* 0x000fe20007741270 */
[----:B------:R-:W-:Y:S01]  /*10e0*/  IMAD R3, R24, -0x140, R3 ;  /* 0xfffffec018037824 */ /* 0x000fe200078e0203 */
[----:B------:R-:W-:Y:S02]  /*10f0*/  SHF.R.U32.HI R29, RZ, 0x1f, R26 ;  /* 0x0000001fff1d7819 */ /* 0x000fe4000001161a */
[----:B------:R-:W-:Y:S01]  /*1100*/  LEA.HI.SX32 R22, R22, R27, 0x19 ;  /* 0x0000001b16167211 */ /* 0x000fe200078fcaff */
[----:B------:R-:W-:Y:S01]  /*1110*/  IMAD R31, R3, 0x3c1, R0 ;  /* 0x000003c1031f7824 */ /* 0x000fe200078e0200 */
[----:B------:R-:W-:Y:S01]  /*1120*/  LEA.HI.SX32 R27, R26, R29, 0x19 ;  /* 0x0000001d1a1b7211 */ /* 0x000fe200078fcaff */
[----:B------:R-:W-:Y:S01]  /*1130*/  IMAD R3, R23, -0x140, R18 ;  /* 0xfffffec017037824 */ /* 0x000fe200078e0212 */
[----:B------:R-:W-:Y:S01]  /*1140*/  ISETP.LT.AND P3, PT, R18, 0x500, !P6 ;  /* 0x000005001200780c */ /* 0x000fe20007761270 */
[----:B-1----:R-:W-:-:S02]  /*1150*/  IMAD R25, R22, -0x140, R19 ;  /* 0xfffffec016197824 */ /* 0x002fc400078e0213 */
[----:B------:R-:W-:Y:S02]  /*1160*/  IMAD R29, R27, -0x140, R20 ;  /* 0xfffffec01b1d7824 */ /* 0x000fe400078e0214 */
[----:B------:R-:W-:Y:S02]  /*1170*/  IMAD R18, R3, 0x3c1, R0 ;  /* 0x000003c103127824 */ /* 0x000fe400078e0200 */
[----:B------:R-:W-:Y:S01]  /*1180*/  IMAD.WIDE R2, R4, 0x4, R10 ;  /* 0x0000000404027825 */ /* 0x000fe200078e020a */
[----:B------:R-:W-:Y:S02]  /*1190*/  LOP3.LUT R8, R8, 0x380, RZ, 0xfc, !PT ;  /* 0x0000038008087812 */ /* 0x000fe400078efcff */
[----:B------:R-:W-:Y:S01]  /*11a0*/  ISETP.LT.AND P5, PT, R20, 0x500, !P6 ;  /* 0x000005001400780c */ /* 0x000fe200077a1270 */
[--C-:B--2---:R-:W-:Y:S01]  /*11b0*/  IMAD R6, R29, 0x3c1, R0.reuse ;  /* 0x000003c11d067824 */ /* 0x104fe200078e0200 */
[----:B------:R-:W-:Y:S01]  /*11c0*/  ISETP.LT.AND P4, PT, R19, 0x500, !P6 ;  /* 0x000005001300780c */ /* 0x000fe20007781270 */
[----:B------:R-:W-:Y:S01]  /*11d0*/  IMAD R25, R25, 0x3c1, R0 ;  /* 0x000003c119197824 */ /* 0x000fe200078e0200 */
[----:B------:R1:W-:Y:S01]  /*11e0*/  @P0 STG.E desc[UR6][R2.64], R14 ;  /* 0x0000000e02000986 */ /* 0x0003e2000c101906 */
[----:B------:R-:W-:Y:S01]  /*11f0*/  IMAD R21, R28, 0x1e8020, R21 ;  /* 0x001e80201c157824 */ /* 0x000fe200078e0215 */
[----:B------:R-:W-:Y:S01]  /*1200*/  ISETP.LT.AND P0, PT, R8, 0x500, !P6 ;  /* 0x000005000800780c */ /* 0x000fe20007701270 */
[----:B------:R-:W-:-:S02]  /*1210*/  IMAD R19, R24, 0x1e8020, R31 ;  /* 0x001e802018137824 */ /* 0x000fc400078e021f */
[----:B------:R-:W-:Y:S02]  /*1220*/  IMAD R27, R27, 0x1e8020, R6 ;  /* 0x001e80201b1b7824 */ /* 0x000fe400078e0206 */
[----:B------:R-:W-:Y:S02]  /*1230*/  IMAD R25, R22, 0x1e8020, R25 ;  /* 0x001e802016197824 */ /* 0x000fe400078e0219 */
[----:B------:R-:W-:Y:S02]  /*1240*/  IMAD R17, R23, 0x1e8020, R18 ;  /* 0x001e802017117824 */ /* 0x000fe400078e0212 */
[----:B------:R-:W-:-:S04]  /*1250*/  IMAD.WIDE R6, R21, 0x4, R10 ;  /* 0x0000000415067825 */ /* 0x000fc800078e020a */
[--C-:B------:R-:W-:Y:S01]  /*1260*/  IMAD.WIDE R22, R19, 0x4, R10.reuse ;  /* 0x0000000413167825 */ /* 0x100fe200078e020a */
[----:B---3--:R1:W-:Y:S03]  /*1270*/  @P1 STG.E desc[UR6][R6.64], R13 ;  /* 0x0000000d06001986 */ /* 0x0083e6000c101906 */
[--C-:B------:R-:W-:Y:S01]  /*1280*/  IMAD.WIDE R20, R27, 0x4, R10.reuse ;  /* 0x000000041b147825 */ /* 0x100fe200078e020a */
[----:B----4-:R1:W-:Y:S03]  /*1290*/  @P2 STG.E desc[UR6][R22.64], R12 ;  /* 0x0000000c16002986 */ /* 0x0103e6000c101906 */
[--C-:B------:R-:W-:Y:S01]  /*12a0*/  IMAD.WIDE R18, R25, 0x4, R10.reuse ;  /* 0x0000000419127825 */ /* 0x100fe200078e020a */
[----:B0-----:R1:W-:Y:S03]  /*12b0*/  @P5 STG.E desc[UR6][R20.64], R16 ;  /* 0x0000001014005986 */ /* 0x0013e6000c101906 */
[----:B------:R-:W-:Y:S01]  /*12c0*/  IMAD.WIDE R24, R17, 0x4, R10 ;  /* 0x0000000411187825 */ /* 0x000fe200078e020a */
[----:B-----5:R1:W-:Y:S04]  /*12d0*/  @P4 STG.E desc[UR6][R18.64], R15 ;  /* 0x0000000f12004986 */ /* 0x0203e8000c101906 */
[----:B------:R1:W-:Y:S01]  /*12e0*/  @P3 STG.E desc[UR6][R24.64], R5 ;  /* 0x0000000518003986 */ /* 0x0003e2000c101906 */
[----:B------:R-:W-:Y:S05]  /*12f0*/  @!P0 EXIT ;  /* 0x000000000000894d */ /* 0x000fea0003800000 */
[----:B------:R-:W0:Y:S01]  /*1300*/  LDS R9, [R9] ;  /* 0x0000000009097984 */ /* 0x000e220000000800 */
[----:B-1----:R-:W-:-:S05]  /*1310*/  IMAD.HI R2, R8, 0x66666667, RZ ;  /* 0x6666666708027827 */ /* 0x002fca00078e02ff */
[----:B------:R-:W-:-:S04]  /*1320*/  SHF.R.U32.HI R3, RZ, 0x1f, R2 ;  /* 0x0000001fff037819 */ /* 0x000fc80000011602 */
[----:B------:R-:W-:-:S05]  /*1330*/  LEA.HI.SX32 R3, R2, R3, 0x19 ;  /* 0x0000000302037211 */ /* 0x000fca00078fcaff */
[----:B------:R-:W-:-:S04]  /*1340*/  IMAD R5, R3, -0x140, R8 ;  /* 0xfffffec003057824 */ /* 0x000fc800078e0208 */
[----:B------:R-:W-:-:S04]  /*1350*/  IMAD R0, R5, 0x3c1, R0 ;  /* 0x000003c105007824 */ /* 0x000fc800078e0200 */
[----:B------:R-:W-:-:S04]  /*1360*/  IMAD R3, R3, 0x1e8020, R0 ;  /* 0x001e802003037824 */ /* 0x000fc800078e0200 */
[----:B------:R-:W-:-:S05]  /*1370*/  IMAD.WIDE R10, R3, 0x4, R10 ;  /* 0x00000004030a7825 */ /* 0x000fca00078e020a */
[----:B0-----:R-:W-:Y:S01]  /*1380*/  STG.E desc[UR6][R10.64], R9 ;  /* 0x000000090a007986 */ /* 0x001fe2000c101906 */
[----:B------:R-:W-:Y:S05]  /*1390*/  EXIT ;  /* 0x000000000000794d */ /* 0x000fea0003800000 */
.L_x_0:
[----:B------:R-:W-:-:S00]  /*13a0*/  BRA `(.L_x_0) ;  /* 0xfffffffc00fc7947 */ /* 0x000fc0000383ffff */
[----:B------:R-:W-:-:S00]  /*13b0*/  NOP ;  /* 0x0000000000007918 */ /* 0x000fc00000000000 */
        /* <DEDUP_REMOVED lines=12> */
.L_x_1:


//--------------------- .nv.global.init           --------------------------
	.section	.nv.global.init,"aw",@progbits
.nv.global.init:
	.type		_$_str,@object
	.size		_$_str,(_$_str_$_2 - _$_str)
_$_str:
        /*0000*/ 	.byte	0x5f, 0x5f, 0x43, 0x55, 0x44, 0x41, 0x5f, 0x46, 0x54, 0x5a, 0x00
	.type		_$_str_$_2,@object
	.size		_$_str_$_2,(.L_1 - _$_str_$_2)
_$_str_$_2:
        /*000b*/ 	.byte	0x5f, 0x5f, 0x43, 0x55, 0x44, 0x41, 0x5f, 0x50, 0x52, 0x45, 0x43, 0x5f, 0x53, 0x51, 0x52, 0x54
        /*001b*/ 	.byte	0x00
.L_1:


//--------------------- .nv.shared.triton_poi_fused__native_batch_norm_legit_no_training_relu_9 --------------------------
	.section	.nv.shared.triton_poi_fused__native_batch_norm_legit_no_training_relu_9,"aw",@nobits
	.sectionflags	@""
	.align	16
	.zero		1024


//--------------------- .nv.constant0.triton_poi_fused__native_batch_norm_legit_no_training_relu_9 --------------------------
	.section	.nv.constant0.triton_poi_fused__native_batch_norm_legit_no_training_relu_9,"a",@progbits
	.sectionflags	@""
	.align	4
.nv.constant0.triton_poi_fused__native_batch_norm_legit_no_training_relu_9:
	.zero		584
